//
// Generated by NVIDIA NVVM Compiler
//
// Compiler Build ID: CL-36424714
// Cuda compilation tools, release 13.0, V13.0.88
// Based on NVVM 20.0.0
//

.version 9.0
.target sm_100
.address_size 64

	// .globl	directCoulombSumReference

.visible .entry directCoulombSumReference(
	.param .u64 .ptr .align 1 directCoulombSumReference_param_0,
	.param .u32 directCoulombSumReference_param_1,
	.param .f32 directCoulombSumReference_param_2,
	.param .u64 .ptr .align 1 directCoulombSumReference_param_3
)
{
	.reg .pred 	%p<10>;
	.reg .b32 	%r<37>;
	.reg .b32 	%f<212>;
	.reg .b64 	%rd<17>;

	ld.param.u64 	%rd6, [directCoulombSumReference_param_0];
	ld.param.u32 	%r13, [directCoulombSumReference_param_1];
	ld.param.f32 	%f17, [directCoulombSumReference_param_2];
	ld.param.u64 	%rd5, [directCoulombSumReference_param_3];
	cvta.to.global.u64 	%rd1, %rd6;
	mov.u32 	%r14, %ctaid.x;
	mov.u32 	%r15, %ntid.x;
	mov.u32 	%r16, %tid.x;
	mad.lo.s32 	%r17, %r14, %r15, %r16;
	mov.u32 	%r18, %ctaid.y;
	mov.u32 	%r19, %ntid.y;
	mov.u32 	%r20, %tid.y;
	mad.lo.s32 	%r21, %r18, %r19, %r20;
	mov.u32 	%r22, %ctaid.z;
	mov.u32 	%r23, %ntid.z;
	mov.u32 	%r24, %tid.z;
	mad.lo.s32 	%r25, %r22, %r23, %r24;
	mov.u32 	%r26, %nctaid.y;
	mov.u32 	%r27, %nctaid.x;
	mul.lo.s32 	%r28, %r19, %r26;
	mad.lo.s32 	%r29, %r28, %r25, %r21;
	mul.lo.s32 	%r30, %r27, %r15;
	mad.lo.s32 	%r1, %r30, %r29, %r17;
	cvt.rn.f32.s32 	%f18, %r17;
	mul.f32 	%f1, %f17, %f18;
	cvt.rn.f32.u32 	%f19, %r21;
	mul.f32 	%f2, %f17, %f19;
	cvt.rn.f32.u32 	%f20, %r25;
	mul.f32 	%f3, %f17, %f20;
	setp.lt.s32 	%p1, %r13, 1;
	mov.f32 	%f211, 0f00000000;
	@%p1 bra 	$L__BB0_12;
	and.b32  	%r2, %r13, 7;
	setp.lt.u32 	%p2, %r13, 8;
	mov.f32 	%f211, 0f00000000;
	mov.b32 	%r35, 0;
	@%p2 bra 	$L__BB0_4;
	and.b32  	%r35, %r13, 2147483640;
	neg.s32 	%r33, %r35;
	add.s64 	%rd16, %rd1, 64;
	mov.f32 	%f211, 0f00000000;
$L__BB0_3:
	.pragma "nounroll";
	ld.global.v4.f32 	{%f24, %f25, %f26, %f27}, [%rd16+-64];
	sub.f32 	%f28, %f1, %f24;
	sub.f32 	%f29, %f2, %f25;
	sub.f32 	%f30, %f3, %f26;
	mul.f32 	%f31, %f29, %f29;
	fma.rn.f32 	%f32, %f28, %f28, %f31;
	fma.rn.f32 	%f33, %f30, %f30, %f32;
	rsqrt.approx.f32 	%f34, %f33;
	fma.rn.f32 	%f35, %f34, %f27, %f211;
	ld.global.v4.f32 	{%f36, %f37, %f38, %f39}, [%rd16+-48];
	sub.f32 	%f40, %f1, %f36;
	sub.f32 	%f41, %f2, %f37;
	sub.f32 	%f42, %f3, %f38;
	mul.f32 	%f43, %f41, %f41;
	fma.rn.f32 	%f44, %f40, %f40, %f43;
	fma.rn.f32 	%f45, %f42, %f42, %f44;
	rsqrt.approx.f32 	%f46, %f45;
	fma.rn.f32 	%f47, %f46, %f39, %f35;
	ld.global.v4.f32 	{%f48, %f49, %f50, %f51}, [%rd16+-32];
	sub.f32 	%f52, %f1, %f48;
	sub.f32 	%f53, %f2, %f49;
	sub.f32 	%f54, %f3, %f50;
	mul.f32 	%f55, %f53, %f53;
	fma.rn.f32 	%f56, %f52, %f52, %f55;
	fma.rn.f32 	%f57, %f54, %f54, %f56;
	rsqrt.approx.f32 	%f58, %f57;
	fma.rn.f32 	%f59, %f58, %f51, %f47;
	ld.global.v4.f32 	{%f60, %f61, %f62, %f63}, [%rd16+-16];
	sub.f32 	%f64, %f1, %f60;
	sub.f32 	%f65, %f2, %f61;
	sub.f32 	%f66, %f3, %f62;
	mul.f32 	%f67, %f65, %f65;
	fma.rn.f32 	%f68, %f64, %f64, %f67;
	fma.rn.f32 	%f69, %f66, %f66, %f68;
	rsqrt.approx.f32 	%f70, %f69;
	fma.rn.f32 	%f71, %f70, %f63, %f59;
	ld.global.v4.f32 	{%f72, %f73, %f74, %f75}, [%rd16];
	sub.f32 	%f76, %f1, %f72;
	sub.f32 	%f77, %f2, %f73;
	sub.f32 	%f78, %f3, %f74;
	mul.f32 	%f79, %f77, %f77;
	fma.rn.f32 	%f80, %f76, %f76, %f79;
	fma.rn.f32 	%f81, %f78, %f78, %f80;
	rsqrt.approx.f32 	%f82, %f81;
	fma.rn.f32 	%f83, %f82, %f75, %f71;
	ld.global.v4.f32 	{%f84, %f85, %f86, %f87}, [%rd16+16];
	sub.f32 	%f88, %f1, %f84;
	sub.f32 	%f89, %f2, %f85;
	sub.f32 	%f90, %f3, %f86;
	mul.f32 	%f91, %f89, %f89;
	fma.rn.f32 	%f92, %f88, %f88, %f91;
	fma.rn.f32 	%f93, %f90, %f90, %f92;
	rsqrt.approx.f32 	%f94, %f93;
	fma.rn.f32 	%f95, %f94, %f87, %f83;
	ld.global.v4.f32 	{%f96, %f97, %f98, %f99}, [%rd16+32];
	sub.f32 	%f100, %f1, %f96;
	sub.f32 	%f101, %f2, %f97;
	sub.f32 	%f102, %f3, %f98;
	mul.f32 	%f103, %f101, %f101;
	fma.rn.f32 	%f104, %f100, %f100, %f103;
	fma.rn.f32 	%f105, %f102, %f102, %f104;
	rsqrt.approx.f32 	%f106, %f105;
	fma.rn.f32 	%f107, %f106, %f99, %f95;
	ld.global.v4.f32 	{%f108, %f109, %f110, %f111}, [%rd16+48];
	sub.f32 	%f112, %f1, %f108;
	sub.f32 	%f113, %f2, %f109;
	sub.f32 	%f114, %f3, %f110;
	mul.f32 	%f115, %f113, %f113;
	fma.rn.f32 	%f116, %f112, %f112, %f115;
	fma.rn.f32 	%f117, %f114, %f114, %f116;
	rsqrt.approx.f32 	%f118, %f117;
	fma.rn.f32 	%f211, %f118, %f111, %f107;
	add.s32 	%r33, %r33, 8;
	add.s64 	%rd16, %rd16, 128;
	setp.ne.s32 	%p3, %r33, 0;
	@%p3 bra 	$L__BB0_3;
$L__BB0_4:
	setp.eq.s32 	%p4, %r2, 0;
	@%p4 bra 	$L__BB0_12;
	and.b32  	%r8, %r13, 3;
	setp.lt.u32 	%p5, %r2, 4;
	@%p5 bra 	$L__BB0_7;
	mul.wide.u32 	%rd7, %r35, 16;
	add.s64 	%rd8, %rd1, %rd7;
	ld.global.v4.f32 	{%f120, %f121, %f122, %f123}, [%rd8];
	sub.f32 	%f124, %f1, %f120;
	sub.f32 	%f125, %f2, %f121;
	sub.f32 	%f126, %f3, %f122;
	mul.f32 	%f127, %f125, %f125;
	fma.rn.f32 	%f128, %f124, %f124, %f127;
	fma.rn.f32 	%f129, %f126, %f126, %f128;
	rsqrt.approx.f32 	%f130, %f129;
	fma.rn.f32 	%f131, %f130, %f123, %f211;
	ld.global.v4.f32 	{%f132, %f133, %f134, %f135}, [%rd8+16];
	sub.f32 	%f136, %f1, %f132;
	sub.f32 	%f137, %f2, %f133;
	sub.f32 	%f138, %f3, %f134;
	mul.f32 	%f139, %f137, %f137;
	fma.rn.f32 	%f140, %f136, %f136, %f139;
	fma.rn.f32 	%f141, %f138, %f138, %f140;
	rsqrt.approx.f32 	%f142, %f141;
	fma.rn.f32 	%f143, %f142, %f135, %f131;
	ld.global.v4.f32 	{%f144, %f145, %f146, %f147}, [%rd8+32];
	sub.f32 	%f148, %f1, %f144;
	sub.f32 	%f149, %f2, %f145;
	sub.f32 	%f150, %f3, %f146;
	mul.f32 	%f151, %f149, %f149;
	fma.rn.f32 	%f152, %f148, %f148, %f151;
	fma.rn.f32 	%f153, %f150, %f150, %f152;
	rsqrt.approx.f32 	%f154, %f153;
	fma.rn.f32 	%f155, %f154, %f147, %f143;
	ld.global.v4.f32 	{%f156, %f157, %f158, %f159}, [%rd8+48];
	sub.f32 	%f160, %f1, %f156;
	sub.f32 	%f161, %f2, %f157;
	sub.f32 	%f162, %f3, %f158;
	mul.f32 	%f163, %f161, %f161;
	fma.rn.f32 	%f164, %f160, %f160, %f163;
	fma.rn.f32 	%f165, %f162, %f162, %f164;
	rsqrt.approx.f32 	%f166, %f165;
	fma.rn.f32 	%f211, %f166, %f159, %f155;
	add.s32 	%r35, %r35, 4;
$L__BB0_7:
	setp.eq.s32 	%p6, %r8, 0;
	@%p6 bra 	$L__BB0_12;
	setp.eq.s32 	%p7, %r8, 1;
	@%p7 bra 	$L__BB0_10;
	mul.wide.u32 	%rd9, %r35, 16;
	add.s64 	%rd10, %rd1, %rd9;
	ld.global.v4.f32 	{%f168, %f169, %f170, %f171}, [%rd10];
	sub.f32 	%f172, %f1, %f168;
	sub.f32 	%f173, %f2, %f169;
	sub.f32 	%f174, %f3, %f170;
	mul.f32 	%f175, %f173, %f173;
	fma.rn.f32 	%f176, %f172, %f172, %f175;
	fma.rn.f32 	%f177, %f174, %f174, %f176;
	rsqrt.approx.f32 	%f178, %f177;
	fma.rn.f32 	%f179, %f178, %f171, %f211;
	ld.global.v4.f32 	{%f180, %f181, %f182, %f183}, [%rd10+16];
	sub.f32 	%f184, %f1, %f180;
	sub.f32 	%f185, %f2, %f181;
	sub.f32 	%f186, %f3, %f182;
	mul.f32 	%f187, %f185, %f185;
	fma.rn.f32 	%f188, %f184, %f184, %f187;
	fma.rn.f32 	%f189, %f186, %f186, %f188;
	rsqrt.approx.f32 	%f190, %f189;
	fma.rn.f32 	%f211, %f190, %f183, %f179;
	add.s32 	%r35, %r35, 2;
$L__BB0_10:
	and.b32  	%r32, %r13, 1;
	setp.eq.b32 	%p8, %r32, 1;
	not.pred 	%p9, %p8;
	@%p9 bra 	$L__BB0_12;
	mul.wide.u32 	%rd11, %r35, 16;
	add.s64 	%rd12, %rd1, %rd11;
	ld.global.v4.f32 	{%f191, %f192, %f193, %f194}, [%rd12];
	sub.f32 	%f195, %f1, %f191;
	sub.f32 	%f196, %f2, %f192;
	sub.f32 	%f197, %f3, %f193;
	mul.f32 	%f198, %f196, %f196;
	fma.rn.f32 	%f199, %f195, %f195, %f198;
	fma.rn.f32 	%f200, %f197, %f197, %f199;
	rsqrt.approx.f32 	%f201, %f200;
	fma.rn.f32 	%f211, %f201, %f194, %f211;
$L__BB0_12:
	cvta.to.global.u64 	%rd13, %rd5;
	mul.wide.s32 	%rd14, %r1, 4;
	add.s64 	%rd15, %rd13, %rd14;
	ld.global.f32 	%f202, [%rd15];
	add.f32 	%f203, %f211, %f202;
	st.global.f32 	[%rd15], %f203;
	ret;

}


// ===== COMPILED SASS (sm_100) =====

	.target	sm_100

	.elftype	@"ET_EXEC"


//--------------------- .note.nv.tkinfo           --------------------------
	.section	.note.nv.tkinfo,"",@"SHT_NOTE"
	.sectionflags	@"SHF_NOTE_NV_TKINFO"
	.tkinfo
        /*0018*/ 	.word	0x00000002
        /*0030*/ 	.string	""
        /*0030*/ 	.string	"ptxas"
        /*0030*/ 	.string	"Cuda compilation tools, release 13.0, V13.0.88"
        /*0030*/ 	.string	"Build cuda_13.0.r13.0/compiler.36424714_0"
        /*0030*/ 	.string	"-arch sm_100 -m 64 "



//--------------------- .note.nv.cuinfo           --------------------------
	.section	.note.nv.cuinfo,"",@"SHT_NOTE"
	.sectionflags	@"SHF_NOTE_NV_CUINFO"
        /*0018*/ 	.short	0x0002
        /*001a*/ 	.short	0x0064
        /*001c*/ 	.short	0x0082
	.zero		2


//--------------------- .nv.info                  --------------------------
	.section	.nv.info,"",@"SHT_CUDA_INFO"
	.align	4


	//----- nvinfo : EIATTR_REGCOUNT
	.align		4
        /*0000*/ 	.byte	0x04, 0x2f
        /*0002*/ 	.short	(.L_1 - .L_0)
	.align		4
.L_0:
        /*0004*/ 	.word	index@(directCoulombSumReference)
        /*0008*/ 	.word	0x0000002c


	//----- nvinfo : EIATTR_FRAME_SIZE
	.align		4
.L_1:
        /*000c*/ 	.byte	0x04, 0x11
        /*000e*/ 	.short	(.L_3 - .L_2)
	.align		4
.L_2:
        /*0010*/ 	.word	index@(directCoulombSumReference)
        /*0014*/ 	.word	0x00000000


	//----- nvinfo : EIATTR_MIN_STACK_SIZE
	.align		4
.L_3:
        /*0018*/ 	.byte	0x04, 0x12
        /*001a*/ 	.short	(.L_5 - .L_4)
	.align		4
.L_4:
        /*001c*/ 	.word	index@(directCoulombSumReference)
        /*0020*/ 	.word	0x00000000
.L_5:


//--------------------- .nv.compat                --------------------------
	.section	.nv.compat,"",@"SHT_CUDA_COMPAT_INFO"
	.align	4
        /*0000*/ 	.byte	0x02, 0x09, 0x00, 0x00, 0x02, 0x02, 0x01, 0x00, 0x02, 0x05, 0x05, 0x00, 0x03, 0x07, 0x01, 0x01
        /*0010*/ 	.byte	0x02, 0x03, 0x00, 0x00, 0x02, 0x06, 0x01, 0x00, 0x04, 0x0b, 0x08, 0x00, 0x01, 0x00, 0x00, 0x00
        /*0020*/ 	.byte	0x00, 0x00, 0x00, 0x00


//--------------------- .nv.info.directCoulombSumReference --------------------------
	.section	.nv.info.directCoulombSumReference,"",@"SHT_CUDA_INFO"
	.sectionflags	@""
	.align	4


	//----- nvinfo : EIATTR_CUDA_API_VERSION
	.align		4
        /*0000*/ 	.byte	0x04, 0x37
        /*0002*/ 	.short	(.L_7 - .L_6)
.L_6:
        /*0004*/ 	.word	0x00000082


	//----- nvinfo : EIATTR_KPARAM_INFO
	.align		4
.L_7:
        /*0008*/ 	.byte	0x04, 0x17
        /*000a*/ 	.short	(.L_9 - .L_8)
.L_8:
        /*000c*/ 	.word	0x00000000
        /*0010*/ 	.short	0x0003
        /*0012*/ 	.short	0x0010
        /*0014*/ 	.byte	0x00, 0xf5, 0x21, 0x00


	//----- nvinfo : EIATTR_KPARAM_INFO
	.align		4
.L_9:
        /*0018*/ 	.byte	0x04, 0x17
        /*001a*/ 	.short	(.L_11 - .L_10)
.L_10:
        /*001c*/ 	.word	0x00000000
        /*0020*/ 	.short	0x0002
        /*0022*/ 	.short	0x000c
        /*0024*/ 	.byte	0x00, 0xf0, 0x11, 0x00


	//----- nvinfo : EIATTR_KPARAM_INFO
	.align		4
.L_11:
        /*0028*/ 	.byte	0x04, 0x17
        /*002a*/ 	.short	(.L_13 - .L_12)
.L_12:
        /*002c*/ 	.word	0x00000000
        /*0030*/ 	.short	0x0001
        /*0032*/ 	.short	0x0008
        /*0034*/ 	.byte	0x00, 0xf0, 0x11, 0x00


	//----- nvinfo : EIATTR_KPARAM_INFO
	.align		4
.L_13:
        /*0038*/ 	.byte	0x04, 0x17
        /*003a*/ 	.short	(.L_15 - .L_14)
.L_14:
        /*003c*/ 	.word	0x00000000
        /*0040*/ 	.short	0x0000
        /*0042*/ 	.short	0x0000
        /*0044*/ 	.byte	0x00, 0xf5, 0x21, 0x00


	//----- nvinfo : EIATTR_SPARSE_MMA_MASK
	.align		4
.L_15:
        /*0048*/ 	.byte	0x03, 0x50
        /*004a*/ 	.short	0x0000


	//----- nvinfo : EIATTR_MAXREG_COUNT
	.align		4
        /*004c*/ 	.byte	0x03, 0x1b
        /*004e*/ 	.short	0x00ff


	//----- nvinfo : EIATTR_MERCURY_ISA_VERSION
	.align		4
        /*0050*/ 	.byte	0x03, 0x5f
        /*0052*/ 	.short	0x0101


	//----- nvinfo : EIATTR_VRC_CTA_INIT_COUNT
	.align		4
        /*0054*/ 	.byte	0x02, 0x4a
	.zero		1
	.zero		1


	//----- nvinfo : EIATTR_EXIT_INSTR_OFFSETS
	.align		4
        /*0058*/ 	.byte	0x04, 0x1c
        /*005a*/ 	.short	(.L_17 - .L_16)


	//   ....[0]....
.L_16:
        /*005c*/ 	.word	0x00000ff0


	//----- nvinfo : EIATTR_CBANK_PARAM_SIZE
	.align		4
.L_17:
        /*0060*/ 	.byte	0x03, 0x19
        /*0062*/ 	.short	0x0018


	//----- nvinfo : EIATTR_PARAM_CBANK
	.align		4
        /*0064*/ 	.byte	0x04, 0x0a
        /*0066*/ 	.short	(.L_19 - .L_18)
	.align		4
.L_18:
        /*0068*/ 	.word	index@(.nv.constant0.directCoulombSumReference)
        /*006c*/ 	.short	0x0380
        /*006e*/ 	.short	0x0018


	//----- nvinfo : EIATTR_SW_WAR
	.align		4
.L_19:
        /*0070*/ 	.byte	0x04, 0x36
        /*0072*/ 	.short	(.L_21 - .L_20)
.L_20:
        /*0074*/ 	.word	0x00000008
.L_21:


//--------------------- .nv.callgraph             --------------------------
	.section	.nv.callgraph,"",@"SHT_CUDA_CALLGRAPH"
	.align	4
	.sectionentsize	8
	.align		4
        /*0000*/ 	.word	0x00000000
	.align		4
        /*0004*/ 	.word	0xffffffff
	.align		4
        /*0008*/ 	.word	0x00000000
	.align		4
        /*000c*/ 	.word	0xfffffffe
	.align		4
        /*0010*/ 	.word	0x00000000
	.align		4
        /*0014*/ 	.word	0xfffffffd
	.align		4
        /*0018*/ 	.word	0x00000000
	.align		4
        /*001c*/ 	.word	0xfffffffc


//--------------------- .text.directCoulombSumReference --------------------------
	.section	.text.directCoulombSumReference,"ax",@progbits
	.align	128
        .global         directCoulombSumReference
        .type           directCoulombSumReference,@function
        .size           directCoulombSumReference,(.L_x_6 - directCoulombSumReference)
        .other          directCoulombSumReference,@"STO_CUDA_ENTRY STV_DEFAULT"
directCoulombSumReference:
.text.directCoulombSumReference:
[----:B------:R-:W-:Y:S01]  /*0000*/  LDC R1, c[0x0][0x37c] ;  /* 0x0000df00ff017b82 */ /* 0x000fe20000000800 */
[----:B------:R-:W0:Y:S07]  /*0010*/  S2R R5, SR_TID.Y ;  /* 0x0000000000057919 */ /* 0x000e2e0000002200 */
[----:B------:R-:W1:Y:S01]  /*0020*/  LDC R38, c[0x0][0x360] ;  /* 0x0000d800ff267b82 */ /* 0x000e620000000800 */
[----:B------:R-:W2:Y:S01]  /*0030*/  LDCU UR6, c[0x0][0x388] ;  /* 0x00007100ff0677ac */ /* 0x000ea20008000800 */
[----:B------:R-:W3:Y:S01]  /*0040*/  S2R R2, SR_TID.Z ;  /* 0x0000000000027919 */ /* 0x000ee20000002300 */
[----:B------:R-:W4:Y:S01]  /*0050*/  LDCU.64 UR10, c[0x0][0x358] ;  /* 0x00006b00ff0a77ac */ /* 0x000f220008000a00 */
[----:B------:R-:W1:Y:S04]  /*0060*/  S2R R37, SR_TID.X ;  /* 0x0000000000257919 */ /* 0x000e680000002100 */
[----:B------:R-:W0:Y:S08]  /*0070*/  LDC R0, c[0x0][0x364] ;  /* 0x0000d900ff007b82 */ /* 0x000e300000000800 */
[----:B------:R-:W0:Y:S01]  /*0080*/  S2UR UR5, SR_CTAID.Y ;  /* 0x00000000000579c3 */ /* 0x000e220000002600 */
[----:B--2---:R-:W-:-:S07]  /*0090*/  UISETP.GE.AND UP0, UPT, UR6, 0x1, UPT ;  /* 0x000000010600788c */ /* 0x004fce000bf06270 */
[----:B------:R-:W3:Y:S08]  /*00a0*/  S2UR UR7, SR_CTAID.Z ;  /* 0x00000000000779c3 */ /* 0x000ef00000002700 */
[----:B------:R-:W3:Y:S01]  /*00b0*/  LDC R3, c[0x0][0x368] ;  /* 0x0000da00ff037b82 */ /* 0x000ee20000000800 */
[----:B------:R-:W2:Y:S01]  /*00c0*/  LDCU UR8, c[0x0][0x374] ;  /* 0x00006e80ff0877ac */ /* 0x000ea20008000800 */
[----:B------:R-:W5:Y:S06]  /*00d0*/  LDCU UR9, c[0x0][0x370] ;  /* 0x00006e00ff0977ac */ /* 0x000f6c0008000800 */
[----:B------:R-:W1:Y:S01]  /*00e0*/  S2UR UR4, SR_CTAID.X ;  /* 0x00000000000479c3 */ /* 0x000e620000002500 */
[----:B0-----:R-:W-:-:S02]  /*00f0*/  IMAD R36, R0, UR5, R5 ;  /* 0x0000000500247c24 */ /* 0x001fc4000f8e0205 */
[----:B--2---:R-:W-:Y:S02]  /*0100*/  IMAD R0, R0, UR8, RZ ;  /* 0x0000000800007c24 */ /* 0x004fe4000f8e02ff */
[----:B---3--:R-:W-:Y:S02]  /*0110*/  IMAD R3, R3, UR7, R2 ;  /* 0x0000000703037c24 */ /* 0x008fe4000f8e0202 */
[----:B------:R-:W-:Y:S02]  /*0120*/  HFMA2 R2, -RZ, RZ, 0, 0 ;  /* 0x00000000ff027431 */ /* 0x000fe400000001ff */
[----:B------:R-:W-:Y:S02]  /*0130*/  IMAD R0, R3, R0, R36 ;  /* 0x0000000003007224 */ /* 0x000fe400078e0224 */
[C---:B-1----:R-:W-:Y:S02]  /*0140*/  IMAD R37, R38.reuse, UR4, R37 ;  /* 0x0000000426257c24 */ /* 0x042fe4000f8e0225 */
[----:B-----5:R-:W-:-:S04]  /*0150*/  IMAD R38, R38, UR9, RZ ;  /* 0x0000000926267c24 */ /* 0x020fc8000f8e02ff */
[----:B------:R-:W-:Y:S01]  /*0160*/  IMAD R38, R0, R38, R37 ;  /* 0x0000002600267224 */ /* 0x000fe200078e0225 */
[----:B----4-:R-:W-:Y:S06]  /*0170*/  BRA.U !UP0, `(.L_x_0) ;  /* 0x0000000d08887547 */ /* 0x010fec000b800000 */
[----:B------:R-:W-:Y:S01]  /*0180*/  UISETP.GE.U32.AND UP1, UPT, UR6, 0x8, UPT ;  /* 0x000000080600788c */ /* 0x000fe2000bf26070 */
[----:B------:R-:W-:Y:S01]  /*0190*/  I2FP.F32.S32 R37, R37 ;  /* 0x0000002500257245 */ /* 0x000fe20000201400 */
[----:B------:R-:W-:Y:S01]  /*01a0*/  ULOP3.LUT UR7, UR6, 0x7, URZ, 0xc0, !UPT ;  /* 0x0000000706077892 */ /* 0x000fe2000f8ec0ff */
[----:B------:R-:W-:Y:S02]  /*01b0*/  I2FP.F32.U32 R36, R36 ;  /* 0x0000002400247245 */ /* 0x000fe40000201000 */
[----:B------:R-:W-:Y:S01]  /*01c0*/  I2FP.F32.U32 R3, R3 ;  /* 0x0000000300037245 */ /* 0x000fe20000201000 */
[----:B------:R-:W-:Y:S01]  /*01d0*/  UISETP.NE.AND UP0, UPT, UR7, URZ, UPT ;  /* 0x000000ff0700728c */ /* 0x000fe2000bf05270 */
[----:B------:R-:W-:Y:S02]  /*01e0*/  MOV R2, RZ ;  /* 0x000000ff00027202 */ /* 0x000fe40000000f00 */
[----:B------:R-:W-:Y:S01]  /*01f0*/  MOV R0, RZ ;  /* 0x000000ff00007202 */ /* 0x000fe20000000f00 */
[----:B------:R-:W-:Y:S07]  /*0200*/  BRA.U !UP1, `(.L_x_1) ;  /* 0x0000000509bc7547 */ /* 0x000fee000b800000 */
[----:B------:R-:W0:Y:S01]  /*0210*/  LDCU.64 UR4, c[0x0][0x380] ;  /* 0x00007000ff0477ac */ /* 0x000e220008000a00 */
[----:B------:R-:W-:Y:S01]  /*0220*/  MOV R2, RZ ;  /* 0x000000ff00027202 */ /* 0x000fe20000000f00 */
[----:B------:R-:W-:Y:S01]  /*0230*/  ULOP3.LUT UR8, UR6, 0x7ffffff8, URZ, 0xc0, !UPT ;  /* 0x7ffffff806087892 */ /* 0x000fe2000f8ec0ff */
[----:B------:R-:W1:Y:S05]  /*0240*/  LDCU UR12, c[0x0][0x38c] ;  /* 0x00007180ff0c77ac */ /* 0x000e6a0008000800 */
[----:B------:R-:W-:Y:S01]  /*0250*/  MOV R0, UR8 ;  /* 0x0000000800007c02 */ /* 0x000fe20008000f00 */
[----:B------:R-:W-:Y:S02]  /*0260*/  UIADD3 UR9, UPT, UPT, -UR8, URZ, URZ ;  /* 0x000000ff08097290 */ /* 0x000fe4000fffe1ff */
[----:B0-----:R-:W-:-:S04]  /*0270*/  UIADD3 UR4, UP1, UPT, UR4, 0x40, URZ ;  /* 0x0000004004047890 */ /* 0x001fc8000ff3e0ff */
[----:B------:R-:W-:Y:S02]  /*0280*/  UIADD3.X UR5, UPT, UPT, URZ, UR5, URZ, UP1, !UPT ;  /* 0x00000005ff057290 */ /* 0x000fe40008ffe4ff */
[----:B------:R-:W-:-:S04]  /*0290*/  MOV R40, UR4 ;  /* 0x0000000400287c02 */ /* 0x000fc80008000f00 */
[----:B-1----:R-:W-:-:S07]  /*02a0*/  MOV R41, UR5 ;  /* 0x0000000500297c02 */ /* 0x002fce0008000f00 */
.L_x_2:
[----:B------:R-:W2:Y:S04]  /*02b0*/  LDG.E.128 R28, desc[UR10][R40.64+-0x30] ;  /* 0xffffd00a281c7981 */ /* 0x000ea8000c1e1d00 */
[----:B------:R-:W3:Y:S04]  /*02c0*/  LDG.E.128 R20, desc[UR10][R40.64+-0x20] ;  /* 0xffffe00a28147981 */ /* 0x000ee8000c1e1d00 */
[----:B------:R-:W4:Y:S04]  /*02d0*/  LDG.E.128 R24, desc[UR10][R40.64+-0x10] ;  /* 0xfffff00a28187981 */ /* 0x000f28000c1e1d00 */
[----:B------:R-:W5:Y:S04]  /*02e0*/  LDG.E.128 R16, desc[UR10][R40.64] ;  /* 0x0000000a28107981 */ /* 0x000f68000c1e1d00 */
[----:B------:R-:W5:Y:S01]  /*02f0*/  LDG.E.128 R32, desc[UR10][R40.64+-0x40] ;  /* 0xffffc00a28207981 */ /* 0x000f62000c1e1d00 */
[----:B--2---:R-:W-:Y:S01]  /*0300*/  FFMA R4, R36, UR12, -R29 ;  /* 0x0000000c24047c23 */ /* 0x004fe2000800081d */
[----:B------:R-:W-:-:S03]  /*0310*/  FFMA R28, R37, UR12, -R28 ;  /* 0x0000000c251c7c23 */ /* 0x000fc6000800081c */
[----:B------:R-:W-:Y:S01]  /*0320*/  FMUL R5, R4, R4 ;  /* 0x0000000404057220 */ /* 0x000fe20000400000 */
[C---:B---3--:R-:W-:Y:S01]  /*0330*/  FFMA R21, R36.reuse, UR12, -R21 ;  /* 0x0000000c24157c23 */ /* 0x048fe20008000815 */
[----:B------:R-:W-:Y:S01]  /*0340*/  FFMA R30, R3, UR12, -R30 ;  /* 0x0000000c031e7c23 */ /* 0x000fe2000800081e */
[----:B----4-:R-:W-:Y:S01]  /*0350*/  FFMA R25, R36, UR12, -R25 ;  /* 0x0000000c24197c23 */ /* 0x010fe20008000819 */
[----:B------:R-:W-:Y:S01]  /*0360*/  FFMA R5, R28, R28, R5 ;  /* 0x0000001c1c057223 */ /* 0x000fe20000000005 */
[----:B-----5:R-:W-:Y:S01]  /*0370*/  FFMA R17, R36, UR12, -R17 ;  /* 0x0000000c24117c23 */ /* 0x020fe20008000811 */
[----:B------:R-:W-:Y:S01]  /*0380*/  FFMA R20, R37, UR12, -R20 ;  /* 0x0000000c25147c23 */ /* 0x000fe20008000814 */
[----:B------:R-:W-:Y:S01]  /*0390*/  FMUL R21, R21, R21 ;  /* 0x0000001515157220 */ /* 0x000fe20000400000 */
[----:B------:R-:W-:Y:S01]  /*03a0*/  FFMA R24, R37, UR12, -R24 ;  /* 0x0000000c25187c23 */ /* 0x000fe20008000818 */
[----:B------:R-:W-:Y:S01]  /*03b0*/  FMUL R9, R25, R25 ;  /* 0x0000001919097220 */ /* 0x000fe20000400000 */
[----:B------:R-:W-:Y:S01]  /*03c0*/  FFMA R16, R37, UR12, -R16 ;  /* 0x0000000c25107c23 */ /* 0x000fe20008000810 */
[----:B------:R-:W-:Y:S01]  /*03d0*/  FMUL R17, R17, R17 ;  /* 0x0000001111117220 */ /* 0x000fe20000400000 */
[----:B------:R-:W-:Y:S01]  /*03e0*/  FFMA R28, R30, R30, R5 ;  /* 0x0000001e1e1c7223 */ /* 0x000fe20000000005 */
[----:B------:R-:W-:Y:S01]  /*03f0*/  FFMA R8, R20, R20, R21 ;  /* 0x0000001414087223 */ /* 0x000fe20000000015 */
[----:B------:R-:W2:Y:S01]  /*0400*/  LDG.E.128 R4, desc[UR10][R40.64+0x10] ;  /* 0x0000100a28047981 */ /* 0x000ea2000c1e1d00 */
[----:B------:R-:W-:Y:S01]  /*0410*/  FFMA R9, R24, R24, R9 ;  /* 0x0000001818097223 */ /* 0x000fe20000000009 */
[----:B------:R-:W-:Y:S01]  /*0420*/  FFMA R10, R16, R16, R17 ;  /* 0x00000010100a7223 */ /* 0x000fe20000000011 */
[C---:B------:R-:W-:Y:S01]  /*0430*/  FFMA R11, R3.reuse, UR12, -R22 ;  /* 0x0000000c030b7c23 */ /* 0x040fe20008000816 */
[C---:B------:R-:W-:Y:S01]  /*0440*/  FFMA R26, R3.reuse, UR12, -R26 ;  /* 0x0000000c031a7c23 */ /* 0x040fe2000800081a */
[----:B------:R-:W-:-:S02]  /*0450*/  FFMA R13, R3, UR12, -R18 ;  /* 0x0000000c030d7c23 */ /* 0x000fc40008000812 */
[----:B------:R-:W-:Y:S01]  /*0460*/  FFMA R16, R11, R11, R8 ;  /* 0x0000000b0b107223 */ /* 0x000fe20000000008 */
[----:B------:R-:W-:Y:S01]  /*0470*/  FFMA R17, R26, R26, R9 ;  /* 0x0000001a1a117223 */ /* 0x000fe20000000009 */
[----:B------:R-:W-:Y:S02]  /*0480*/  FFMA R18, R13, R13, R10 ;  /* 0x0000000d0d127223 */ /* 0x000fe4000000000a */
[----:B------:R-:W3:Y:S04]  /*0490*/  LDG.E.128 R8, desc[UR10][R40.64+0x20] ;  /* 0x0000200a28087981 */ /* 0x000ee8000c1e1d00 */
[----:B------:R0:W4:Y:S01]  /*04a0*/  LDG.E.128 R12, desc[UR10][R40.64+0x30] ;  /* 0x0000300a280c7981 */ /* 0x000122000c1e1d00 */
[----:B------:R-:W-:Y:S01]  /*04b0*/  FFMA R33, R36, UR12, -R33 ;  /* 0x0000000c24217c23 */ /* 0x000fe20008000821 */
[----:B------:R-:W-:-:S03]  /*04c0*/  FFMA R32, R37, UR12, -R32 ;  /* 0x0000000c25207c23 */ /* 0x000fc60008000820 */
[----:B------:R-:W-:Y:S01]  /*04d0*/  FMUL R29, R33, R33 ;  /* 0x00000021211d7220 */ /* 0x000fe20000400000 */
[----:B------:R-:W-:-:S03]  /*04e0*/  FFMA R34, R3, UR12, -R34 ;  /* 0x0000000c03227c23 */ /* 0x000fc60008000822 */
[----:B------:R-:W-:-:S04]  /*04f0*/  FFMA R29, R32, R32, R29 ;  /* 0x00000020201d7223 */ /* 0x000fc8000000001d */
[----:B------:R-:W-:-:S05]  /*0500*/  FFMA R29, R34, R34, R29 ;  /* 0x00000022221d7223 */ /* 0x000fca000000001d */
[----:B------:R-:W-:Y:S02]  /*0510*/  FSETP.GEU.AND P6, PT, |R29|, 1.175494350822287508e-38, PT ;  /* 0x008000001d00780b */ /* 0x000fe40003fce200 */
[----:B------:R-:W-:Y:S02]  /*0520*/  FSETP.GEU.AND P0, PT, |R28|, 1.175494350822287508e-38, PT ;  /* 0x008000001c00780b */ /* 0x000fe40003f0e200 */
[----:B------:R-:W-:Y:S02]  /*0530*/  FSETP.GEU.AND P1, PT, |R16|, 1.175494350822287508e-38, PT ;  /* 0x008000001000780b */ /* 0x000fe40003f2e200 */
[----:B------:R-:W-:-:S07]  /*0540*/  FSETP.GEU.AND P2, PT, |R17|, 1.175494350822287508e-38, PT ;  /* 0x008000001100780b */ /* 0x000fce0003f4e200 */
[----:B------:R-:W-:Y:S02]  /*0550*/  @!P6 FMUL R29, R29, 16777216 ;  /* 0x4b8000001d1de820 */ /* 0x000fe40000400000 */
[----:B------:R-:W-:-:S04]  /*0560*/  @!P0 FMUL R28, R28, 16777216 ;  /* 0x4b8000001c1c8820 */ /* 0x000fc80000400000 */
[----:B------:R-:W1:Y:S01]  /*0570*/  MUFU.RSQ R29, R29 ;  /* 0x0000001d001d7308 */ /* 0x000e620000001400 */
[----:B------:R-:W-:Y:S01]  /*0580*/  @!P1 FMUL R16, R16, 16777216 ;  /* 0x4b80000010109820 */ /* 0x000fe20000400000 */
[----:B------:R-:W-:Y:S01]  /*0590*/  FSETP.GEU.AND P3, PT, |R18|, 1.175494350822287508e-38, PT ;  /* 0x008000001200780b */ /* 0x000fe20003f6e200 */
[----:B------:R-:W-:-:S05]  /*05a0*/  @!P2 FMUL R17, R17, 16777216 ;  /* 0x4b8000001111a820 */ /* 0x000fca0000400000 */
[----:B------:R-:W5:Y:S08]  /*05b0*/  MUFU.RSQ R28, R28 ;  /* 0x0000001c001c7308 */ /* 0x000f700000001400 */
[----:B------:R-:W0:Y:S01]  /*05c0*/  MUFU.RSQ R16, R16 ;  /* 0x0000001000107308 */ /* 0x000e220000001400 */
[----:B------:R-:W-:Y:S01]  /*05d0*/  @!P3 FMUL R18, R18, 16777216 ;  /* 0x4b8000001212b820 */ /* 0x000fe20000400000 */
[----:B-1----:R-:W-:-:S04]  /*05e0*/  @!P6 FMUL R29, R29, 4096 ;  /* 0x458000001d1de820 */ /* 0x002fc80000400000 */
[----:B------:R-:W-:Y:S02]  /*05f0*/  FFMA R2, R35, R29, R2 ;  /* 0x0000001d23027223 */ /* 0x000fe40000000002 */
[----:B------:R-:W1:Y:S01]  /*0600*/  MUFU.RSQ R18, R18 ;  /* 0x0000001200127308 */ /* 0x000e620000001400 */
[----:B-----5:R-:W-:-:S04]  /*0610*/  @!P0 FMUL R28, R28, 4096 ;  /* 0x458000001c1c8820 */ /* 0x020fc80000400000 */
[----:B------:R-:W-:Y:S01]  /*0620*/  FFMA R2, R31, R28, R2 ;  /* 0x0000001c1f027223 */ /* 0x000fe20000000002 */
[----:B0-----:R-:W-:-:S04]  /*0630*/  @!P1 FMUL R16, R16, 4096 ;  /* 0x4580000010109820 */ /* 0x001fc80000400000 */
[----:B------:R-:W-:Y:S01]  /*0640*/  FFMA R2, R23, R16, R2 ;  /* 0x0000001017027223 */ /* 0x000fe20000000002 */
[----:B------:R-:W-:Y:S01]  /*0650*/  UIADD3 UR9, UPT, UPT, UR9, 0x8, URZ ;  /* 0x0000000809097890 */ /* 0x000fe2000fffe0ff */
[----:B-1----:R-:W-:-:S03]  /*0660*/  @!P3 FMUL R18, R18, 4096 ;  /* 0x458000001212b820 */ /* 0x002fc60000400000 */
[----:B------:R-:W-:Y:S01]  /*0670*/  UISETP.NE.AND UP1, UPT, UR9, URZ, UPT ;  /* 0x000000ff0900728c */ /* 0x000fe2000bf25270 */
[----:B------:R-:W-:-:S04]  /*0680*/  IADD3 R40, P0, PT, R40, 0x80, RZ ;  /* 0x0000008028287810 */ /* 0x000fc80007f1e0ff */
[----:B------:R-:W-:Y:S01]  /*0690*/  IADD3.X R41, PT, PT, RZ, R41, RZ, P0, !PT ;  /* 0x00000029ff297210 */ /* 0x000fe200007fe4ff */
[----:B--2---:R-:W-:Y:S01]  /*06a0*/  FFMA R5, R36, UR12, -R5 ;  /* 0x0000000c24057c23 */ /* 0x004fe20008000805 */
[----:B------:R-:W-:-:S03]  /*06b0*/  FFMA R4, R37, UR12, -R4 ;  /* 0x0000000c25047c23 */ /* 0x000fc60008000804 */
[----:B------:R-:W-:-:S04]  /*06c0*/  FMUL R5, R5, R5 ;  /* 0x0000000505057220 */ /* 0x000fc80000400000 */
[----:B------:R-:W-:Y:S01]  /*06d0*/  FFMA R4, R4, R4, R5 ;  /* 0x0000000404047223 */ /* 0x000fe20000000005 */
[----:B------:R-:W-:Y:S01]  /*06e0*/  FFMA R5, R3, UR12, -R6 ;  /* 0x0000000c03057c23 */ /* 0x000fe20008000806 */
[C---:B---3--:R-:W-:Y:S01]  /*06f0*/  FFMA R9, R36.reuse, UR12, -R9 ;  /* 0x0000000c24097c23 */ /* 0x048fe20008000809 */
[----:B------:R-:W-:Y:S02]  /*0700*/  FFMA R8, R37, UR12, -R8 ;  /* 0x0000000c25087c23 */ /* 0x000fe40008000808 */
[----:B------:R-:W-:Y:S01]  /*0710*/  FFMA R4, R5, R5, R4 ;  /* 0x0000000505047223 */ /* 0x000fe20000000004 */
[----:B------:R-:W-:Y:S01]  /*0720*/  FMUL R9, R9, R9 ;  /* 0x0000000909097220 */ /* 0x000fe20000400000 */
[----:B----4-:R-:W-:Y:S01]  /*0730*/  FFMA R13, R36, UR12, -R13 ;  /* 0x0000000c240d7c23 */ /* 0x010fe2000800080d */
[----:B------:R-:W-:Y:S01]  /*0740*/  FFMA R10, R3, UR12, -R10 ;  /* 0x0000000c030a7c23 */ /* 0x000fe2000800080a */
[----:B------:R-:W-:Y:S01]  /*0750*/  FFMA R12, R37, UR12, -R12 ;  /* 0x0000000c250c7c23 */ /* 0x000fe2000800080c */
[----:B------:R-:W-:Y:S01]  /*0760*/  FFMA R9, R8, R8, R9 ;  /* 0x0000000808097223 */ /* 0x000fe20000000009 */
[----:B------:R-:W-:Y:S01]  /*0770*/  FMUL R13, R13, R13 ;  /* 0x0000000d0d0d7220 */ /* 0x000fe20000400000 */
[----:B------:R-:W-:Y:S01]  /*0780*/  FSETP.GEU.AND P4, PT, |R4|, 1.175494350822287508e-38, PT ;  /* 0x008000000400780b */ /* 0x000fe20003f8e200 */
[----:B------:R-:W-:Y:S01]  /*0790*/  FFMA R14, R3, UR12, -R14 ;  /* 0x0000000c030e7c23 */ /* 0x000fe2000800080e */
[----:B------:R-:W-:Y:S01]  /*07a0*/  FFMA R5, R10, R10, R9 ;  /* 0x0000000a0a057223 */ /* 0x000fe20000000009 */
[----:B------:R-:W-:Y:S01]  /*07b0*/  FFMA R13, R12, R12, R13 ;  /* 0x0000000c0c0d7223 */ /* 0x000fe2000000000d */
[----:B------:R-:W0:Y:S03]  /*07c0*/  MUFU.RSQ R8, R17 ;  /* 0x0000001100087308 */ /* 0x000e260000001400 */
[----:B------:R-:W-:Y:S01]  /*07d0*/  FFMA R6, R14, R14, R13 ;  /* 0x0000000e0e067223 */ /* 0x000fe2000000000d */
[----:B------:R-:W-:-:S04]  /*07e0*/  FSETP.GEU.AND P5, PT, |R5|, 1.175494350822287508e-38, PT ;  /* 0x008000000500780b */ /* 0x000fc80003fae200 */
[----:B------:R-:W-:Y:S01]  /*07f0*/  FSETP.GEU.AND P6, PT, |R6|, 1.175494350822287508e-38, PT ;  /* 0x008000000600780b */ /* 0x000fe20003fce200 */
[----:B------:R-:W-:-:S06]  /*0800*/  @!P4 FMUL R4, R4, 16777216 ;  /* 0x4b8000000404c820 */ /* 0x000fcc0000400000 */
[----:B------:R-:W1:Y:S02]  /*0810*/  MUFU.RSQ R4, R4 ;  /* 0x0000000400047308 */ /* 0x000e640000001400 */
[----:B------:R-:W-:Y:S01]  /*0820*/  @!P5 FMUL R5, R5, 16777216 ;  /* 0x4b8000000505d820 */ /* 0x000fe20000400000 */
[----:B0-----:R-:W-:-:S03]  /*0830*/  @!P2 FMUL R8, R8, 4096 ;  /* 0x458000000808a820 */ /* 0x001fc60000400000 */
[----:B------:R-:W-:Y:S02]  /*0840*/  @!P6 FMUL R6, R6, 16777216 ;  /* 0x4b8000000606e820 */ /* 0x000fe40000400000 */
[----:B------:R-:W0:Y:S01]  /*0850*/  MUFU.RSQ R9, R5 ;  /* 0x0000000500097308 */ /* 0x000e220000001400 */
[----:B------:R-:W-:-:S07]  /*0860*/  FFMA R2, R27, R8, R2 ;  /* 0x000000081b027223 */ /* 0x000fce0000000002 */
[----:B------:R-:W2:Y:S01]  /*0870*/  MUFU.RSQ R8, R6 ;  /* 0x0000000600087308 */ /* 0x000ea20000001400 */
[----:B------:R-:W-:Y:S01]  /*0880*/  FFMA R2, R19, R18, R2 ;  /* 0x0000001213027223 */ /* 0x000fe20000000002 */
[----:B-1----:R-:W-:-:S04]  /*0890*/  @!P4 FMUL R4, R4, 4096 ;  /* 0x458000000404c820 */ /* 0x002fc80000400000 */
[----:B------:R-:W-:Y:S01]  /*08a0*/  FFMA R2, R7, R4, R2 ;  /* 0x0000000407027223 */ /* 0x000fe20000000002 */
[----:B0-----:R-:W-:-:S04]  /*08b0*/  @!P5 FMUL R9, R9, 4096 ;  /* 0x458000000909d820 */ /* 0x001fc80000400000 */
[----:B------:R-:W-:Y:S01]  /*08c0*/  FFMA R2, R11, R9, R2 ;  /* 0x000000090b027223 */ /* 0x000fe20000000002 */
[----:B--2---:R-:W-:-:S04]  /*08d0*/  @!P6 FMUL R8, R8, 4096 ;  /* 0x458000000808e820 */ /* 0x004fc80000400000 */
[----:B------:R-:W-:Y:S01]  /*08e0*/  FFMA R2, R15, R8, R2 ;  /* 0x000000080f027223 */ /* 0x000fe20000000002 */
[----:B------:R-:W-:Y:S06]  /*08f0*/  BRA.U UP1, `(.L_x_2) ;  /* 0xfffffff9016c7547 */ /* 0x000fec000b83ffff */
.L_x_1:
[----:B------:R-:W-:Y:S05]  /*0900*/  BRA.U !UP0, `(.L_x_0) ;  /* 0x0000000508a47547 */ /* 0x000fea000b800000 */
[----:B------:R-:W-:Y:S02]  /*0910*/  UISETP.GE.U32.AND UP0, UPT, UR7, 0x4, UPT ;  /* 0x000000040700788c */ /* 0x000fe4000bf06070 */
[----:B------:R-:W-:-:S04]  /*0920*/  ULOP3.LUT UR5, UR6, 0x3, URZ, 0xc0, !UPT ;  /* 0x0000000306057892 */ /* 0x000fc8000f8ec0ff */
[----:B------:R-:W-:-:S03]  /*0930*/  UISETP.NE.AND UP1, UPT, UR5, URZ, UPT ;  /* 0x000000ff0500728c */ /* 0x000fc6000bf25270 */
[----:B------:R-:W-:Y:S08]  /*0940*/  BRA.U !UP0, `(.L_x_3) ;  /* 0x0000000108d07547 */ /* 0x000ff0000b800000 */
[----:B------:R-:W0:Y:S01]  /*0950*/  LDC.64 R20, c[0x0][0x380] ;  /* 0x0000e000ff147b82 */ /* 0x000e220000000a00 */
[----:B------:R-:W1:Y:S01]  /*0960*/  LDCU UR4, c[0x0][0x38c] ;  /* 0x00007180ff0477ac */ /* 0x000e620008000800 */
[----:B0-----:R-:W-:-:S05]  /*0970*/  IMAD.WIDE.U32 R20, R0, 0x10, R20 ;  /* 0x0000001000147825 */ /* 0x001fca00078e0014 */
[----:B------:R-:W1:Y:S04]  /*0980*/  LDG.E.128 R4, desc[UR10][R20.64] ;  /* 0x0000000a14047981 */ /* 0x000e68000c1e1d00 */
[----:B------:R-:W2:Y:S04]  /*0990*/  LDG.E.128 R8, desc[UR10][R20.64+0x10] ;  /* 0x0000100a14087981 */ /* 0x000ea8000c1e1d00 */
[----:B------:R-:W3:Y:S04]  /*09a0*/  LDG.E.128 R12, desc[UR10][R20.64+0x20] ;  /* 0x0000200a140c7981 */ /* 0x000ee8000c1e1d00 */
[----:B------:R-:W4:Y:S01]  /*09b0*/  LDG.E.128 R16, desc[UR10][R20.64+0x30] ;  /* 0x0000300a14107981 */ /* 0x000f22000c1e1d00 */
[----:B------:R-:W-:Y:S01]  /*09c0*/  IADD3 R0, PT, PT, R0, 0x4, RZ ;  /* 0x0000000400007810 */ /* 0x000fe20007ffe0ff */
[----:B-1----:R-:W-:Y:S01]  /*09d0*/  FFMA R5, R36, UR4, -R5 ;  /* 0x0000000424057c23 */ /* 0x002fe20008000805 */
[----:B------:R-:W-:Y:S01]  /*09e0*/  FFMA R4, R37, UR4, -R4 ;  /* 0x0000000425047c23 */ /* 0x000fe20008000804 */
[----:B------:R-:W-:-:S02]  /*09f0*/  FFMA R6, R3, UR4, -R6 ;  /* 0x0000000403067c23 */ /* 0x000fc40008000806 */
[----:B------:R-:W-:Y:S01]  /*0a00*/  FMUL R5, R5, R5 ;  /* 0x0000000505057220 */ /* 0x000fe20000400000 */
[----:B--2---:R-:W-:Y:S01]  /*0a10*/  FFMA R9, R36, UR4, -R9 ;  /* 0x0000000424097c23 */ /* 0x004fe20008000809 */
[----:B------:R-:W-:Y:S01]  /*0a20*/  FFMA R8, R37, UR4, -R8 ;  /* 0x0000000425087c23 */ /* 0x000fe20008000808 */
[----:B------:R-:W-:Y:S01]  /*0a30*/  FFMA R10, R3, UR4, -R10 ;  /* 0x00000004030a7c23 */ /* 0x000fe2000800080a */
[----:B------:R-:W-:Y:S01]  /*0a40*/  FFMA R5, R4, R4, R5 ;  /* 0x0000000404057223 */ /* 0x000fe20000000005 */
[----:B---3--:R-:W-:Y:S01]  /*0a50*/  FFMA R13, R36, UR4, -R13 ;  /* 0x00000004240d7c23 */ /* 0x008fe2000800080d */
[----:B------:R-:W-:Y:S01]  /*0a60*/  FMUL R9, R9, R9 ;  /* 0x0000000909097220 */ /* 0x000fe20000400000 */
[----:B------:R-:W-:Y:S01]  /*0a70*/  FFMA R12, R37, UR4, -R12 ;  /* 0x00000004250c7c23 */ /* 0x000fe2000800080c */
[----:B------:R-:W-:Y:S01]  /*0a80*/  FFMA R4, R6, R6, R5 ;  /* 0x0000000606047223 */ /* 0x000fe20000000005 */
[----:B------:R-:W-:Y:S01]  /*0a90*/  FMUL R13, R13, R13 ;  /* 0x0000000d0d0d7220 */ /* 0x000fe20000400000 */
[----:B------:R-:W-:Y:S01]  /*0aa0*/  FFMA R9, R8, R8, R9 ;  /* 0x0000000808097223 */ /* 0x000fe20000000009 */
[----:B----4-:R-:W-:Y:S01]  /*0ab0*/  FFMA R17, R36, UR4, -R17 ;  /* 0x0000000424117c23 */ /* 0x010fe20008000811 */
[----:B------:R-:W-:Y:S01]  /*0ac0*/  FFMA R14, R3, UR4, -R14 ;  /* 0x00000004030e7c23 */ /* 0x000fe2000800080e */
[----:B------:R-:W-:Y:S01]  /*0ad0*/  FFMA R13, R12, R12, R13 ;  /* 0x0000000c0c0d7223 */ /* 0x000fe2000000000d */
[----:B------:R-:W-:Y:S01]  /*0ae0*/  FFMA R16, R37, UR4, -R16 ;  /* 0x0000000425107c23 */ /* 0x000fe20008000810 */
[----:B------:R-:W-:Y:S01]  /*0af0*/  FMUL R17, R17, R17 ;  /* 0x0000001111117220 */ /* 0x000fe20000400000 */
[----:B------:R-:W-:Y:S01]  /*0b00*/  FFMA R9, R10, R10, R9 ;  /* 0x0000000a0a097223 */ /* 0x000fe20000000009 */
[----:B------:R-:W-:Y:S01]  /*0b10*/  FSETP.GEU.AND P0, PT, |R4|, 1.175494350822287508e-38, PT ;  /* 0x008000000400780b */ /* 0x000fe20003f0e200 */
[----:B------:R-:W-:Y:S01]  /*0b20*/  FFMA R13, R14, R14, R13 ;  /* 0x0000000e0e0d7223 */ /* 0x000fe2000000000d */
[----:B------:R-:W-:Y:S01]  /*0b30*/  FFMA R17, R16, R16, R17 ;  /* 0x0000001010117223 */ /* 0x000fe20000000011 */
[----:B------:R-:W-:Y:S01]  /*0b40*/  FFMA R18, R3, UR4, -R18 ;  /* 0x0000000403127c23 */ /* 0x000fe20008000812 */
[----:B------:R-:W-:-:S02]  /*0b50*/  FSETP.GEU.AND P1, PT, |R9|, 1.175494350822287508e-38, PT ;  /* 0x008000000900780b */ /* 0x000fc40003f2e200 */
[----:B------:R-:W-:Y:S01]  /*0b60*/  FSETP.GEU.AND P2, PT, |R13|, 1.175494350822287508e-38, PT ;  /* 0x008000000d00780b */ /* 0x000fe20003f4e200 */
[----:B------:R-:W-:-:S05]  /*0b70*/  FFMA R17, R18, R18, R17 ;  /* 0x0000001212117223 */ /* 0x000fca0000000011 */
[----:B------:R-:W-:Y:S01]  /*0b80*/  FSETP.GEU.AND P3, PT, |R17|, 1.175494350822287508e-38, PT ;  /* 0x008000001100780b */ /* 0x000fe20003f6e200 */
[----:B------:R-:W-:-:S04]  /*0b90*/  @!P0 FMUL R4, R4, 16777216 ;  /* 0x4b80000004048820 */ /* 0x000fc80000400000 */
[----:B------:R-:W0:Y:S01]  /*0ba0*/  MUFU.RSQ R5, R4 ;  /* 0x0000000400057308 */ /* 0x000e220000001400 */
[----:B------:R-:W-:Y:S01]  /*0bb0*/  @!P1 FMUL R9, R9, 16777216 ;  /* 0x4b80000009099820 */ /* 0x000fe20000400000 */
[----:B------:R-:W-:-:S06]  /*0bc0*/  @!P2 FMUL R13, R13, 16777216 ;  /* 0x4b8000000d0da820 */ /* 0x000fcc0000400000 */
[----:B------:R-:W1:Y:S01]  /*0bd0*/  MUFU.RSQ R6, R9 ;  /* 0x0000000900067308 */ /* 0x000e620000001400 */
[----:B------:R-:W-:-:S07]  /*0be0*/  @!P3 FMUL R17, R17, 16777216 ;  /* 0x4b8000001111b820 */ /* 0x000fce0000400000 */
[----:B------:R-:W2:Y:S01]  /*0bf0*/  MUFU.RSQ R8, R13 ;  /* 0x0000000d00087308 */ /* 0x000ea20000001400 */
[----:B0-----:R-:W-:-:S04]  /*0c00*/  @!P0 FMUL R5, R5, 4096 ;  /* 0x4580000005058820 */ /* 0x001fc80000400000 */
[----:B------:R-:W-:-:S03]  /*0c10*/  FFMA R2, R7, R5, R2 ;  /* 0x0000000507027223 */ /* 0x000fc60000000002 */
[----:B------:R-:W0:Y:S01]  /*0c20*/  MUFU.RSQ R10, R17 ;  /* 0x00000011000a7308 */ /* 0x000e220000001400 */
[----:B-1----:R-:W-:-:S04]  /*0c30*/  @!P1 FMUL R6, R6, 4096 ;  /* 0x4580000006069820 */ /* 0x002fc80000400000 */
[----:B------:R-:W-:Y:S01]  /*0c40*/  FFMA R2, R11, R6, R2 ;  /* 0x000000060b027223 */ /* 0x000fe20000000002 */
[----:B--2---:R-:W-:-:S04]  /*0c50*/  @!P2 FMUL R8, R8, 4096 ;  /* 0x458000000808a820 */ /* 0x004fc80000400000 */
[----:B------:R-:W-:Y:S01]  /*0c60*/  FFMA R2, R15, R8, R2 ;  /* 0x000000080f027223 */ /* 0x000fe20000000002 */
[----:B0-----:R-:W-:-:S04]  /*0c70*/  @!P3 FMUL R10, R10, 4096 ;  /* 0x458000000a0ab820 */ /* 0x001fc80000400000 */
[----:B------:R-:W-:-:S07]  /*0c80*/  FFMA R2, R19, R10, R2 ;  /* 0x0000000a13027223 */ /* 0x000fce0000000002 */
.L_x_3:
[----:B------:R-:W-:Y:S05]  /*0c90*/  BRA.U !UP1, `(.L_x_0) ;  /* 0x0000000109c07547 */ /* 0x000fea000b800000 */
[----:B------:R-:W-:Y:S02]  /*0ca0*/  UISETP.NE.AND UP0, UPT, UR5, 0x1, UPT ;  /* 0x000000010500788c */ /* 0x000fe4000bf05270 */
[----:B------:R-:W-:-:S04]  /*0cb0*/  ULOP3.LUT UR4, UR6, 0x1, URZ, 0xc0, !UPT ;  /* 0x0000000106047892 */ /* 0x000fc8000f8ec0ff */
[----:B------:R-:W-:-:S03]  /*0cc0*/  UISETP.NE.U32.AND UP1, UPT, UR4, 0x1, UPT ;  /* 0x000000010400788c */ /* 0x000fc6000bf25070 */
[----:B------:R-:W-:Y:S08]  /*0cd0*/  BRA.U !UP0, `(.L_x_4) ;  /* 0x0000000108707547 */ /* 0x000ff0000b800000 */
[----:B------:R-:W0:Y:S01]  /*0ce0*/  LDC.64 R4, c[0x0][0x380] ;  /* 0x0000e000ff047b82 */ /* 0x000e220000000a00 */
[----:B------:R-:W1:Y:S01]  /*0cf0*/  LDCU UR4, c[0x0][0x38c] ;  /* 0x00007180ff0477ac */ /* 0x000e620008000800 */
[----:B0-----:R-:W-:-:S05]  /*0d00*/  IMAD.WIDE.U32 R12, R0, 0x10, R4 ;  /* 0x00000010000c7825 */ /* 0x001fca00078e0004 */
[----:B------:R-:W1:Y:S04]  /*0d10*/  LDG.E.128 R4, desc[UR10][R12.64] ;  /* 0x0000000a0c047981 */ /* 0x000e68000c1e1d00 */
[----:B------:R-:W2:Y:S01]  /*0d20*/  LDG.E.128 R8, desc[UR10][R12.64+0x10] ;  /* 0x0000100a0c087981 */ /* 0x000ea2000c1e1d00 */
[----:B------:R-:W-:Y:S01]  /*0d30*/  IADD3 R0, PT, PT, R0, 0x2, RZ ;  /* 0x0000000200007810 */ /* 0x000fe20007ffe0ff */
[C---:B-1----:R-:W-:Y:S01]  /*0d40*/  FFMA R5, R36.reuse, UR4, -R5 ;  /* 0x0000000424057c23 */ /* 0x042fe20008000805 */
[----:B------:R-:W-:Y:S01]  /*0d50*/  FFMA R4, R37, UR4, -R4 ;  /* 0x0000000425047c23 */ /* 0x000fe20008000804 */
[----:B------:R-:W-:Y:S01]  /*0d60*/  FFMA R6, R3, UR4, -R6 ;  /* 0x0000000403067c23 */ /* 0x000fe20008000806 */
[----:B--2---:R-:W-:Y:S01]  /*0d70*/  FFMA R9, R36, UR4, -R9 ;  /* 0x0000000424097c23 */ /* 0x004fe20008000809 */
[----:B------:R-:W-:Y:S01]  /*0d80*/  FMUL R5, R5, R5 ;  /* 0x0000000505057220 */ /* 0x000fe20000400000 */
[----:B------:R-:W-:Y:S01]  /*0d90*/  FFMA R8, R37, UR4, -R8 ;  /* 0x0000000425087c23 */ /* 0x000fe20008000808 */
[----:B------:R-:W-:Y:S01]  /*0da0*/  FFMA R10, R3, UR4, -R10 ;  /* 0x00000004030a7c23 */ /* 0x000fe2000800080a */
[----:B------:R-:W-:Y:S01]  /*0db0*/  FMUL R9, R9, R9 ;  /* 0x0000000909097220 */ /* 0x000fe20000400000 */
[----:B------:R-:W-:-:S03]  /*0dc0*/  FFMA R5, R4, R4, R5 ;  /* 0x0000000404057223 */ /* 0x000fc60000000005 */
[----:B------:R-:W-:Y:S01]  /*0dd0*/  FFMA R9, R8, R8, R9 ;  /* 0x0000000808097223 */ /* 0x000fe20000000009 */
[----:B------:R-:W-:-:S03]  /*0de0*/  FFMA R5, R6, R6, R5 ;  /* 0x0000000606057223 */ /* 0x000fc60000000005 */
[----:B------:R-:W-:Y:S02]  /*0df0*/  FFMA R9, R10, R10, R9 ;  /* 0x0000000a0a097223 */ /* 0x000fe40000000009 */
[----:B------:R-:W-:-:S03]  /*0e00*/  FSETP.GEU.AND P0, PT, |R5|, 1.175494350822287508e-38, PT ;  /* 0x008000000500780b */ /* 0x000fc60003f0e200 */
[----:B------:R-:W-:-:S10]  /*0e10*/  FSETP.GEU.AND P1, PT, |R9|, 1.175494350822287508e-38, PT ;  /* 0x008000000900780b */ /* 0x000fd40003f2e200 */
[----:B------:R-:W-:-:S03]  /*0e20*/  @!P0 FMUL R5, R5, 16777216 ;  /* 0x4b80000005058820 */ /* 0x000fc60000400000 */
[----:B------:R-:W-:Y:S01]  /*0e30*/  @!P1 FMUL R9, R9, 16777216 ;  /* 0x4b80000009099820 */ /* 0x000fe20000400000 */
[----:B------:R-:W0:Y:S08]  /*0e40*/  MUFU.RSQ R4, R5 ;  /* 0x0000000500047308 */ /* 0x000e300000001400 */
[----:B------:R-:W1:Y:S01]  /*0e50*/  MUFU.RSQ R6, R9 ;  /* 0x0000000900067308 */ /* 0x000e620000001400 */
[----:B0-----:R-:W-:-:S04]  /*0e60*/  @!P0 FMUL R4, R4, 4096 ;  /* 0x4580000004048820 */ /* 0x001fc80000400000 */
[----:B------:R-:W-:Y:S01]  /*0e70*/  FFMA R2, R7, R4, R2 ;  /* 0x0000000407027223 */ /* 0x000fe20000000002 */
[----:B-1----:R-:W-:-:S04]  /*0e80*/  @!P1 FMUL R6, R6, 4096 ;  /* 0x4580000006069820 */ /* 0x002fc80000400000 */
[----:B------:R-:W-:-:S07]  /*0e90*/  FFMA R2, R11, R6, R2 ;  /* 0x000000060b027223 */ /* 0x000fce0000000002 */
.L_x_4:
[----:B------:R-:W-:Y:S05]  /*0ea0*/  BRA.U UP1, `(.L_x_0) ;  /* 0x00000001013c7547 */ /* 0x000fea000b800000 */
[----:B------:R-:W0:Y:S01]  /*0eb0*/  LDC.64 R4, c[0x0][0x380] ;  /* 0x0000e000ff047b82 */ /* 0x000e220000000a00 */
[----:B------:R-:W1:Y:S01]  /*0ec0*/  LDCU UR4, c[0x0][0x38c] ;  /* 0x00007180ff0477ac */ /* 0x000e620008000800 */
[----:B0-----:R-:W-:-:S06]  /*0ed0*/  IMAD.WIDE.U32 R4, R0, 0x10, R4 ;  /* 0x0000001000047825 */ /* 0x001fcc00078e0004 */
[----:B------:R-:W1:Y:S02]  /*0ee0*/  LDG.E.128 R4, desc[UR10][R4.64] ;  /* 0x0000000a04047981 */ /* 0x000e64000c1e1d00 */
[----:B-1----:R-:W-:Y:S01]  /*0ef0*/  FFMA R36, R36, UR4, -R5 ;  /* 0x0000000424247c23 */ /* 0x002fe20008000805 */
[----:B------:R-:W-:Y:S01]  /*0f00*/  FFMA R37, R37, UR4, -R4 ;  /* 0x0000000425257c23 */ /* 0x000fe20008000804 */
[----:B------:R-:W-:Y:S02]  /*0f10*/  FFMA R6, R3, UR4, -R6 ;  /* 0x0000000403067c23 */ /* 0x000fe40008000806 */
[----:B------:R-:W-:-:S04]  /*0f20*/  FMUL R36, R36, R36 ;  /* 0x0000002424247220 */ /* 0x000fc80000400000 */
[----:B------:R-:W-:-:S04]  /*0f30*/  FFMA R37, R37, R37, R36 ;  /* 0x0000002525257223 */ /* 0x000fc80000000024 */
[----:B------:R-:W-:-:S05]  /*0f40*/  FFMA R6, R6, R6, R37 ;  /* 0x0000000606067223 */ /* 0x000fca0000000025 */
[----:B------:R-:W-:-:S13]  /*0f50*/  FSETP.GEU.AND P0, PT, |R6|, 1.175494350822287508e-38, PT ;  /* 0x008000000600780b */ /* 0x000fda0003f0e200 */
[----:B------:R-:W-:-:S04]  /*0f60*/  @!P0 FMUL R6, R6, 16777216 ;  /* 0x4b80000006068820 */ /* 0x000fc80000400000 */
[----:B------:R-:W0:Y:S02]  /*0f70*/  MUFU.RSQ R0, R6 ;  /* 0x0000000600007308 */ /* 0x000e240000001400 */
[----:B0-----:R-:W-:-:S04]  /*0f80*/  @!P0 FMUL R0, R0, 4096 ;  /* 0x4580000000008820 */ /* 0x001fc80000400000 */
[----:B------:R-:W-:-:S07]  /*0f90*/  FFMA R2, R7, R0, R2 ;  /* 0x0000000007027223 */ /* 0x000fce0000000002 */
.L_x_0:
[----:B------:R-:W0:Y:S02]  /*0fa0*/  LDC.64 R4, c[0x0][0x390] ;  /* 0x0000e400ff047b82 */ /* 0x000e240000000a00 */
[----:B0-----:R-:W-:-:S05]  /*0fb0*/  IMAD.WIDE R38, R38, 0x4, R4 ;  /* 0x0000000426267825 */ /* 0x001fca00078e0204 */
[----:B------:R-:W2:Y:S02]  /*0fc0*/  LDG.E R3, desc[UR10][R38.64] ;  /* 0x0000000a26037981 */ /* 0x000ea4000c1e1900 */
[----:B--2---:R-:W-:-:S05]  /*0fd0*/  FADD R3, R3, R2 ;  /* 0x0000000203037221 */ /* 0x004fca0000000000 */
[----:B------:R-:W-:Y:S01]  /*0fe0*/  STG.E desc[UR10][R38.64], R3 ;  /* 0x0000000326007986 */ /* 0x000fe2000c10190a */
[----:B------:R-:W-:Y:S05]  /*0ff0*/  EXIT ;  /* 0x000000000000794d */ /* 0x000fea0003800000 */
.L_x_5:
[----:B------:R-:W-:-:S00]  /*1000*/  BRA `(.L_x_5) ;  /* 0xfffffffc00fc7947 */ /* 0x000fc0000383ffff */
[----:B------:R-:W-:-:S00]  /*1010*/  NOP ;  /* 0x0000000000007918 */ /* 0x000fc00000000000 */
        /* <DEDUP_REMOVED lines=14> */
.L_x_6:


//--------------------- .nv.shared.reserved.0     --------------------------
	.section	.nv.shared.reserved.0,"aw",@nobits
	.weak		__nv_reservedSMEM_offset_0_alias
	.size		__nv_reservedSMEM_offset_0_alias, 0, 64
	.other		__nv_reservedSMEM_offset_0_alias,@"STO_CUDA_RESERVED_SHARED STV_DEFAULT"
__nv_reservedSMEM_offset_0_alias:
	.zero		0
	.zero		64


//--------------------- .nv.constant0.directCoulombSumReference --------------------------
	.section	.nv.constant0.directCoulombSumReference,"a",@progbits
	.sectionflags	@""
	.align	4
.nv.constant0.directCoulombSumReference:
	.zero		920


//--------------------- SYMBOLS --------------------------

	.type		.nv.reservedSmem.offset0,@object
	.size		.nv.reservedSmem.offset0,0x4
